//
// Generated by NVIDIA NVVM Compiler
//
// Compiler Build ID: CL-36424714
// Cuda compilation tools, release 13.0, V13.0.88
// Based on NVVM 20.0.0
//

.version 9.0
.target sm_100
.address_size 64

	// .globl	_Z10mcSeed_extPfS_S_S_S_iffi

.visible .entry _Z10mcSeed_extPfS_S_S_S_iffi(
	.param .u64 .ptr .align 1 _Z10mcSeed_extPfS_S_S_S_iffi_param_0,
	.param .u64 .ptr .align 1 _Z10mcSeed_extPfS_S_S_S_iffi_param_1,
	.param .u64 .ptr .align 1 _Z10mcSeed_extPfS_S_S_S_iffi_param_2,
	.param .u64 .ptr .align 1 _Z10mcSeed_extPfS_S_S_S_iffi_param_3,
	.param .u64 .ptr .align 1 _Z10mcSeed_extPfS_S_S_S_iffi_param_4,
	.param .u32 _Z10mcSeed_extPfS_S_S_S_iffi_param_5,
	.param .f32 _Z10mcSeed_extPfS_S_S_S_iffi_param_6,
	.param .f32 _Z10mcSeed_extPfS_S_S_S_iffi_param_7,
	.param .u32 _Z10mcSeed_extPfS_S_S_S_iffi_param_8
)
{
	.reg .pred 	%p<10>;
	.reg .b32 	%r<52>;
	.reg .b32 	%f<103>;
	.reg .b64 	%rd<30>;
	.reg .b64 	%fd<46>;

	ld.param.u64 	%rd11, [_Z10mcSeed_extPfS_S_S_S_iffi_param_0];
	ld.param.u64 	%rd12, [_Z10mcSeed_extPfS_S_S_S_iffi_param_1];
	ld.param.u64 	%rd13, [_Z10mcSeed_extPfS_S_S_S_iffi_param_3];
	ld.param.u64 	%rd14, [_Z10mcSeed_extPfS_S_S_S_iffi_param_4];
	ld.param.u32 	%r14, [_Z10mcSeed_extPfS_S_S_S_iffi_param_5];
	ld.param.f32 	%f47, [_Z10mcSeed_extPfS_S_S_S_iffi_param_6];
	ld.param.u32 	%r15, [_Z10mcSeed_extPfS_S_S_S_iffi_param_8];
	cvta.to.global.u64 	%rd1, %rd13;
	cvta.to.global.u64 	%rd2, %rd14;
	mov.u32 	%r16, %tid.x;
	mov.u32 	%r17, %ntid.x;
	mov.u32 	%r18, %ctaid.x;
	mad.lo.s32 	%r1, %r17, %r18, %r16;
	setp.ge.s32 	%p1, %r1, %r15;
	@%p1 bra 	$L__BB0_15;
	cvta.to.global.u64 	%rd15, %rd12;
	mul.wide.s32 	%rd16, %r1, 4;
	add.s64 	%rd17, %rd15, %rd16;
	ld.global.f32 	%f81, [%rd17];
	mul.wide.s32 	%rd3, %r15, 4;
	add.s64 	%rd18, %rd17, %rd3;
	ld.global.f32 	%f82, [%rd18];
	mul.f32 	%f83, %f47, %f81;
	mul.f32 	%f84, %f47, %f82;
	setp.lt.s32 	%p2, %r14, 1;
	@%p2 bra 	$L__BB0_14;
	and.b32  	%r2, %r14, 1;
	and.b32  	%r3, %r14, 2147483646;
	neg.s32 	%r4, %r3;
	mul.wide.u32 	%rd4, %r14, 4;
	add.s64 	%rd5, %rd1, 4;
$L__BB0_3:
	setp.eq.s32 	%p3, %r14, 1;
	mov.b32 	%r46, 0;
	mov.u32 	%r50, %r46;
	@%p3 bra 	$L__BB0_10;
	mov.b32 	%r46, 0;
	mov.u64 	%rd28, %rd5;
	mov.u64 	%rd29, %rd2;
	mov.u32 	%r44, %r4;
$L__BB0_5:
	ld.global.f32 	%f49, [%rd29];
	sub.f32 	%f50, %f83, %f49;
	add.s64 	%rd8, %rd29, %rd4;
	ld.global.f32 	%f51, [%rd8];
	sub.f32 	%f52, %f84, %f51;
	mul.f32 	%f53, %f52, %f52;
	fma.rn.f32 	%f54, %f50, %f50, %f53;
	sqrt.rn.f32 	%f55, %f54;
	ld.global.f32 	%f56, [%rd28+-4];
	setp.geu.f32 	%p4, %f55, %f56;
	@%p4 bra 	$L__BB0_7;
	cvt.f64.f32 	%fd1, %f81;
	mul.f64 	%fd2, %fd1, 0d41E0000000000000;
	mov.f64 	%fd3, 0d3FE0000000000000;
	copysign.f64 	%fd4, %fd2, %fd3;
	add.rz.f64 	%fd5, %fd2, %fd4;
	cvt.rzi.f64.f64 	%fd6, %fd5;
	cvt.rzi.s32.f64 	%r23, %fd6;
	mad.lo.s32 	%r24, %r23, 1103515245, 12345;
	abs.s32 	%r25, %r24;
	cvt.rn.f64.s32 	%fd7, %r25;
	mul.f64 	%fd8, %fd7, 0d3E00000000000000;
	cvt.rn.f32.f64 	%f81, %fd8;
	cvt.f64.f32 	%fd9, %f82;
	mul.f64 	%fd10, %fd9, 0d41E0000000000000;
	copysign.f64 	%fd11, %fd10, %fd3;
	add.rz.f64 	%fd12, %fd10, %fd11;
	cvt.rzi.f64.f64 	%fd13, %fd12;
	cvt.rzi.s32.f64 	%r26, %fd13;
	mad.lo.s32 	%r27, %r26, 1103515245, 12345;
	abs.s32 	%r28, %r27;
	cvt.rn.f64.s32 	%fd14, %r28;
	mul.f64 	%fd15, %fd14, 0d3E00000000000000;
	cvt.rn.f32.f64 	%f82, %fd15;
	mul.f32 	%f83, %f47, %f81;
	mul.f32 	%f84, %f47, %f82;
	mov.b32 	%r46, 1;
$L__BB0_7:
	ld.global.f32 	%f57, [%rd29+4];
	sub.f32 	%f58, %f83, %f57;
	ld.global.f32 	%f59, [%rd8+4];
	sub.f32 	%f60, %f84, %f59;
	mul.f32 	%f61, %f60, %f60;
	fma.rn.f32 	%f62, %f58, %f58, %f61;
	sqrt.rn.f32 	%f63, %f62;
	ld.global.f32 	%f64, [%rd28];
	setp.geu.f32 	%p5, %f63, %f64;
	@%p5 bra 	$L__BB0_9;
	cvt.f64.f32 	%fd16, %f81;
	mul.f64 	%fd17, %fd16, 0d41E0000000000000;
	mov.f64 	%fd18, 0d3FE0000000000000;
	copysign.f64 	%fd19, %fd17, %fd18;
	add.rz.f64 	%fd20, %fd17, %fd19;
	cvt.rzi.f64.f64 	%fd21, %fd20;
	cvt.rzi.s32.f64 	%r30, %fd21;
	mad.lo.s32 	%r31, %r30, 1103515245, 12345;
	abs.s32 	%r32, %r31;
	cvt.rn.f64.s32 	%fd22, %r32;
	mul.f64 	%fd23, %fd22, 0d3E00000000000000;
	cvt.rn.f32.f64 	%f81, %fd23;
	cvt.f64.f32 	%fd24, %f82;
	mul.f64 	%fd25, %fd24, 0d41E0000000000000;
	copysign.f64 	%fd26, %fd25, %fd18;
	add.rz.f64 	%fd27, %fd25, %fd26;
	cvt.rzi.f64.f64 	%fd28, %fd27;
	cvt.rzi.s32.f64 	%r33, %fd28;
	mad.lo.s32 	%r34, %r33, 1103515245, 12345;
	abs.s32 	%r35, %r34;
	cvt.rn.f64.s32 	%fd29, %r35;
	mul.f64 	%fd30, %fd29, 0d3E00000000000000;
	cvt.rn.f32.f64 	%f82, %fd30;
	mul.f32 	%f83, %f47, %f81;
	mul.f32 	%f84, %f47, %f82;
	mov.b32 	%r46, 1;
$L__BB0_9:
	add.s32 	%r44, %r44, 2;
	add.s64 	%rd29, %rd29, 8;
	add.s64 	%rd28, %rd28, 8;
	setp.ne.s32 	%p6, %r44, 0;
	mov.u32 	%r50, %r3;
	@%p6 bra 	$L__BB0_5;
$L__BB0_10:
	setp.eq.s32 	%p7, %r2, 0;
	@%p7 bra 	$L__BB0_13;
	mul.wide.u32 	%rd19, %r50, 4;
	add.s64 	%rd20, %rd2, %rd19;
	ld.global.f32 	%f65, [%rd20];
	sub.f32 	%f66, %f83, %f65;
	add.s32 	%r36, %r50, %r14;
	mul.wide.u32 	%rd21, %r36, 4;
	add.s64 	%rd22, %rd2, %rd21;
	ld.global.f32 	%f67, [%rd22];
	sub.f32 	%f68, %f84, %f67;
	mul.f32 	%f69, %f68, %f68;
	fma.rn.f32 	%f70, %f66, %f66, %f69;
	sqrt.rn.f32 	%f71, %f70;
	add.s64 	%rd23, %rd1, %rd19;
	ld.global.f32 	%f72, [%rd23];
	setp.geu.f32 	%p8, %f71, %f72;
	@%p8 bra 	$L__BB0_13;
	cvt.f64.f32 	%fd31, %f81;
	mul.f64 	%fd32, %fd31, 0d41E0000000000000;
	mov.f64 	%fd33, 0d3FE0000000000000;
	copysign.f64 	%fd34, %fd32, %fd33;
	add.rz.f64 	%fd35, %fd32, %fd34;
	cvt.rzi.f64.f64 	%fd36, %fd35;
	cvt.rzi.s32.f64 	%r38, %fd36;
	mad.lo.s32 	%r39, %r38, 1103515245, 12345;
	abs.s32 	%r40, %r39;
	cvt.rn.f64.s32 	%fd37, %r40;
	mul.f64 	%fd38, %fd37, 0d3E00000000000000;
	cvt.rn.f32.f64 	%f81, %fd38;
	cvt.f64.f32 	%fd39, %f82;
	mul.f64 	%fd40, %fd39, 0d41E0000000000000;
	copysign.f64 	%fd41, %fd40, %fd33;
	add.rz.f64 	%fd42, %fd40, %fd41;
	cvt.rzi.f64.f64 	%fd43, %fd42;
	cvt.rzi.s32.f64 	%r41, %fd43;
	mad.lo.s32 	%r42, %r41, 1103515245, 12345;
	abs.s32 	%r43, %r42;
	cvt.rn.f64.s32 	%fd44, %r43;
	mul.f64 	%fd45, %fd44, 0d3E00000000000000;
	cvt.rn.f32.f64 	%f82, %fd45;
	mul.f32 	%f83, %f47, %f81;
	mul.f32 	%f84, %f47, %f82;
	mov.b32 	%r46, 1;
$L__BB0_13:
	setp.ne.s32 	%p9, %r46, 0;
	@%p9 bra 	$L__BB0_3;
$L__BB0_14:
	cvta.to.global.u64 	%rd24, %rd11;
	mul.wide.s32 	%rd25, %r1, 4;
	add.s64 	%rd26, %rd24, %rd25;
	st.global.f32 	[%rd26], %f83;
	add.s64 	%rd27, %rd26, %rd3;
	st.global.f32 	[%rd27], %f84;
$L__BB0_15:
	ret;

}


// ===== COMPILED SASS (sm_100) =====

	.target	sm_100

	.elftype	@"ET_EXEC"


//--------------------- .note.nv.tkinfo           --------------------------
	.section	.note.nv.tkinfo,"",@"SHT_NOTE"
	.sectionflags	@"SHF_NOTE_NV_TKINFO"
	.tkinfo
        /*0018*/ 	.word	0x00000002
        /*0030*/ 	.string	""
        /*0030*/ 	.string	"ptxas"
        /*0030*/ 	.string	"Cuda compilation tools, release 13.0, V13.0.88"
        /*0030*/ 	.string	"Build cuda_13.0.r13.0/compiler.36424714_0"
        /*0030*/ 	.string	"-arch sm_100 -m 64 "



//--------------------- .note.nv.cuinfo           --------------------------
	.section	.note.nv.cuinfo,"",@"SHT_NOTE"
	.sectionflags	@"SHF_NOTE_NV_CUINFO"
        /*0018*/ 	.short	0x0002
        /*001a*/ 	.short	0x0064
        /*001c*/ 	.short	0x0082
	.zero		2


//--------------------- .nv.info                  --------------------------
	.section	.nv.info,"",@"SHT_CUDA_INFO"
	.align	4


	//----- nvinfo : EIATTR_REGCOUNT
	.align		4
        /*0000*/ 	.byte	0x04, 0x2f
        /*0002*/ 	.short	(.L_1 - .L_0)
	.align		4
.L_0:
        /*0004*/ 	.word	index@(_Z10mcSeed_extPfS_S_S_S_iffi)
        /*0008*/ 	.word	0x00000018


	//----- nvinfo : EIATTR_FRAME_SIZE
	.align		4
.L_1:
        /*000c*/ 	.byte	0x04, 0x11
        /*000e*/ 	.short	(.L_3 - .L_2)
	.align		4
.L_2:
        /*0010*/ 	.word	index@($__internal_0_$__cuda_sm20_sqrt_rn_f32_slowpath)
        /*0014*/ 	.word	0x00000000


	//----- nvinfo : EIATTR_FRAME_SIZE
	.align		4
.L_3:
        /*0018*/ 	.byte	0x04, 0x11
        /*001a*/ 	.short	(.L_5 - .L_4)
	.align		4
.L_4:
        /*001c*/ 	.word	index@(_Z10mcSeed_extPfS_S_S_S_iffi)
        /*0020*/ 	.word	0x00000000


	//----- nvinfo : EIATTR_MIN_STACK_SIZE
	.align		4
.L_5:
        /*0024*/ 	.byte	0x04, 0x12
        /*0026*/ 	.short	(.L_7 - .L_6)
	.align		4
.L_6:
        /*0028*/ 	.word	index@(_Z10mcSeed_extPfS_S_S_S_iffi)
        /*002c*/ 	.word	0x00000000
.L_7:


//--------------------- .nv.compat                --------------------------
	.section	.nv.compat,"",@"SHT_CUDA_COMPAT_INFO"
	.align	4
        /*0000*/ 	.byte	0x02, 0x09, 0x00, 0x00, 0x02, 0x02, 0x01, 0x00, 0x02, 0x05, 0x05, 0x00, 0x03, 0x07, 0x01, 0x01
        /*0010*/ 	.byte	0x02, 0x03, 0x00, 0x00, 0x02, 0x06, 0x01, 0x00, 0x04, 0x0b, 0x08, 0x00, 0x01, 0x00, 0x00, 0x00
        /*0020*/ 	.byte	0x00, 0x00, 0x00, 0x00


//--------------------- .nv.info._Z10mcSeed_extPfS_S_S_S_iffi --------------------------
	.section	.nv.info._Z10mcSeed_extPfS_S_S_S_iffi,"",@"SHT_CUDA_INFO"
	.sectionflags	@""
	.align	4


	//----- nvinfo : EIATTR_CUDA_API_VERSION
	.align		4
        /*0000*/ 	.byte	0x04, 0x37
        /*0002*/ 	.short	(.L_9 - .L_8)
.L_8:
        /*0004*/ 	.word	0x00000082


	//----- nvinfo : EIATTR_KPARAM_INFO
	.align		4
.L_9:
        /*0008*/ 	.byte	0x04, 0x17
        /*000a*/ 	.short	(.L_11 - .L_10)
.L_10:
        /*000c*/ 	.word	0x00000000
        /*0010*/ 	.short	0x0008
        /*0012*/ 	.short	0x0034
        /*0014*/ 	.byte	0x00, 0xf0, 0x11, 0x00


	//----- nvinfo : EIATTR_KPARAM_INFO
	.align		4
.L_11:
        /*0018*/ 	.byte	0x04, 0x17
        /*001a*/ 	.short	(.L_13 - .L_12)
.L_12:
        /*001c*/ 	.word	0x00000000
        /*0020*/ 	.short	0x0007
        /*0022*/ 	.short	0x0030
        /*0024*/ 	.byte	0x00, 0xf0, 0x11, 0x00


	//----- nvinfo : EIATTR_KPARAM_INFO
	.align		4
.L_13:
        /*0028*/ 	.byte	0x04, 0x17
        /*002a*/ 	.short	(.L_15 - .L_14)
.L_14:
        /*002c*/ 	.word	0x00000000
        /*0030*/ 	.short	0x0006
        /*0032*/ 	.short	0x002c
        /*0034*/ 	.byte	0x00, 0xf0, 0x11, 0x00


	//----- nvinfo : EIATTR_KPARAM_INFO
	.align		4
.L_15:
        /*0038*/ 	.byte	0x04, 0x17
        /*003a*/ 	.short	(.L_17 - .L_16)
.L_16:
        /*003c*/ 	.word	0x00000000
        /*0040*/ 	.short	0x0005
        /*0042*/ 	.short	0x0028
        /*0044*/ 	.byte	0x00, 0xf0, 0x11, 0x00


	//----- nvinfo : EIATTR_KPARAM_INFO
	.align		4
.L_17:
        /*0048*/ 	.byte	0x04, 0x17
        /*004a*/ 	.short	(.L_19 - .L_18)
.L_18:
        /*004c*/ 	.word	0x00000000
        /*0050*/ 	.short	0x0004
        /*0052*/ 	.short	0x0020
        /*0054*/ 	.byte	0x00, 0xf5, 0x21, 0x00


	//----- nvinfo : EIATTR_KPARAM_INFO
	.align		4
.L_19:
        /*0058*/ 	.byte	0x04, 0x17
        /*005a*/ 	.short	(.L_21 - .L_20)
.L_20:
        /*005c*/ 	.word	0x00000000
        /*0060*/ 	.short	0x0003
        /*0062*/ 	.short	0x0018
        /*0064*/ 	.byte	0x00, 0xf5, 0x21, 0x00


	//----- nvinfo : EIATTR_KPARAM_INFO
	.align		4
.L_21:
        /*0068*/ 	.byte	0x04, 0x17
        /*006a*/ 	.short	(.L_23 - .L_22)
.L_22:
        /*006c*/ 	.word	0x00000000
        /*0070*/ 	.short	0x0002
        /*0072*/ 	.short	0x0010
        /*0074*/ 	.byte	0x00, 0xf5, 0x21, 0x00


	//----- nvinfo : EIATTR_KPARAM_INFO
	.align		4
.L_23:
        /*0078*/ 	.byte	0x04, 0x17
        /*007a*/ 	.short	(.L_25 - .L_24)
.L_24:
        /*007c*/ 	.word	0x00000000
        /*0080*/ 	.short	0x0001
        /*0082*/ 	.short	0x0008
        /*0084*/ 	.byte	0x00, 0xf5, 0x21, 0x00


	//----- nvinfo : EIATTR_KPARAM_INFO
	.align		4
.L_25:
        /*0088*/ 	.byte	0x04, 0x17
        /*008a*/ 	.short	(.L_27 - .L_26)
.L_26:
        /*008c*/ 	.word	0x00000000
        /*0090*/ 	.short	0x0000
        /*0092*/ 	.short	0x0000
        /*0094*/ 	.byte	0x00, 0xf5, 0x21, 0x00


	//----- nvinfo : EIATTR_SPARSE_MMA_MASK
	.align		4
.L_27:
        /*0098*/ 	.byte	0x03, 0x50
        /*009a*/ 	.short	0x0000


	//----- nvinfo : EIATTR_MAXREG_COUNT
	.align		4
        /*009c*/ 	.byte	0x03, 0x1b
        /*009e*/ 	.short	0x00ff


	//----- nvinfo : EIATTR_MERCURY_ISA_VERSION
	.align		4
        /*00a0*/ 	.byte	0x03, 0x5f
        /*00a2*/ 	.short	0x0101


	//----- nvinfo : EIATTR_VRC_CTA_INIT_COUNT
	.align		4
        /*00a4*/ 	.byte	0x02, 0x4a
	.zero		1
	.zero		1


	//----- nvinfo : EIATTR_EXIT_INSTR_OFFSETS
	.align		4
        /*00a8*/ 	.byte	0x04, 0x1c
        /*00aa*/ 	.short	(.L_29 - .L_28)


	//   ....[0]....
.L_28:
        /*00ac*/ 	.word	0x00000070


	//   ....[1]....
        /*00b0*/ 	.word	0x00000de0


	//----- nvinfo : EIATTR_CRS_STACK_SIZE
	.align		4
.L_29:
        /*00b4*/ 	.byte	0x04, 0x1e
        /*00b6*/ 	.short	(.L_31 - .L_30)
.L_30:
        /*00b8*/ 	.word	0x00000000


	//----- nvinfo : EIATTR_CBANK_PARAM_SIZE
	.align		4
.L_31:
        /*00bc*/ 	.byte	0x03, 0x19
        /*00be*/ 	.short	0x0038


	//----- nvinfo : EIATTR_PARAM_CBANK
	.align		4
        /*00c0*/ 	.byte	0x04, 0x0a
        /*00c2*/ 	.short	(.L_33 - .L_32)
	.align		4
.L_32:
        /*00c4*/ 	.word	index@(.nv.constant0._Z10mcSeed_extPfS_S_S_S_iffi)
        /*00c8*/ 	.short	0x0380
        /*00ca*/ 	.short	0x0038


	//----- nvinfo : EIATTR_SW_WAR
	.align		4
.L_33:
        /*00cc*/ 	.byte	0x04, 0x36
        /*00ce*/ 	.short	(.L_35 - .L_34)
.L_34:
        /*00d0*/ 	.word	0x00000008
.L_35:


//--------------------- .nv.callgraph             --------------------------
	.section	.nv.callgraph,"",@"SHT_CUDA_CALLGRAPH"
	.align	4
	.sectionentsize	8
	.align		4
        /*0000*/ 	.word	0x00000000
	.align		4
        /*0004*/ 	.word	0xffffffff
	.align		4
        /*0008*/ 	.word	0x00000000
	.align		4
        /*000c*/ 	.word	0xfffffffe
	.align		4
        /*0010*/ 	.word	0x00000000
	.align		4
        /*0014*/ 	.word	0xfffffffd
	.align		4
        /*0018*/ 	.word	0x00000000
	.align		4
        /*001c*/ 	.word	0xfffffffc


//--------------------- .text._Z10mcSeed_extPfS_S_S_S_iffi --------------------------
	.section	.text._Z10mcSeed_extPfS_S_S_S_iffi,"ax",@progbits
	.align	128
        .global         _Z10mcSeed_extPfS_S_S_S_iffi
        .type           _Z10mcSeed_extPfS_S_S_S_iffi,@function
        .size           _Z10mcSeed_extPfS_S_S_S_iffi,(.L_x_21 - _Z10mcSeed_extPfS_S_S_S_iffi)
        .other          _Z10mcSeed_extPfS_S_S_S_iffi,@"STO_CUDA_ENTRY STV_DEFAULT"
_Z10mcSeed_extPfS_S_S_S_iffi:
.text._Z10mcSeed_extPfS_S_S_S_iffi:
[----:B------:R-:W-:Y:S01]  /*0000*/  LDC R1, c[0x0][0x37c] ;  /* 0x0000df00ff017b82 */ /* 0x000fe20000000800 */
[----:B------:R-:W0:Y:S07]  /*0010*/  S2R R6, SR_TID.X ;  /* 0x0000000000067919 */ /* 0x000e2e0000002100 */
[----:B------:R-:W1:Y:S01]  /*0020*/  LDC R5, c[0x0][0x3b4] ;  /* 0x0000ed00ff057b82 */ /* 0x000e620000000800 */
[----:B------:R-:W0:Y:S01]  /*0030*/  LDCU UR4, c[0x0][0x360] ;  /* 0x00006c00ff0477ac */ /* 0x000e220008000800 */
[----:B------:R-:W0:Y:S02]  /*0040*/  S2R R3, SR_CTAID.X ;  /* 0x0000000000037919 */ /* 0x000e240000002500 */
[----:B0-----:R-:W-:-:S05]  /*0050*/  IMAD R6, R3, UR4, R6 ;  /* 0x0000000403067c24 */ /* 0x001fca000f8e0206 */
[----:B-1----:R-:W-:-:S13]  /*0060*/  ISETP.GE.AND P0, PT, R6, R5, PT ;  /* 0x000000050600720c */ /* 0x002fda0003f06270 */
[----:B------:R-:W-:Y:S05]  /*0070*/  @P0 EXIT ;  /* 0x000000000000094d */ /* 0x000fea0003800000 */
[----:B------:R-:W0:Y:S01]  /*0080*/  LDC.64 R2, c[0x0][0x388] ;  /* 0x0000e200ff027b82 */ /* 0x000e220000000a00 */
[----:B------:R-:W1:Y:S01]  /*0090*/  LDCU.64 UR8, c[0x0][0x358] ;  /* 0x00006b00ff0877ac */ /* 0x000e620008000a00 */
[----:B------:R-:W2:Y:S01]  /*00a0*/  LDCU.64 UR4, c[0x0][0x3a8] ;  /* 0x00007500ff0477ac */ /* 0x000ea20008000a00 */
[----:B0-----:R-:W-:-:S05]  /*00b0*/  IMAD.WIDE R2, R6, 0x4, R2 ;  /* 0x0000000406027825 */ /* 0x001fca00078e0202 */
[----:B-1----:R-:W3:Y:S01]  /*00c0*/  LDG.E R10, desc[UR8][R2.64] ;  /* 0x00000008020a7981 */ /* 0x002ee2000c1e1900 */
[----:B------:R-:W-:-:S05]  /*00d0*/  IMAD.WIDE R4, R5, 0x4, R2 ;  /* 0x0000000405047825 */ /* 0x000fca00078e0202 */
[----:B------:R-:W4:Y:S01]  /*00e0*/  LDG.E R13, desc[UR8][R4.64] ;  /* 0x00000008040d7981 */ /* 0x000f22000c1e1900 */
[----:B--2---:R-:W-:Y:S01]  /*00f0*/  UISETP.GE.AND UP0, UPT, UR4, 0x1, UPT ;  /* 0x000000010400788c */ /* 0x004fe2000bf06270 */
[----:B---3--:R-:W-:Y:S01]  /*0100*/  FMUL R12, R10, UR5 ;  /* 0x000000050a0c7c20 */ /* 0x008fe20008400000 */
[----:B----4-:R-:W-:-:S07]  /*0110*/  FMUL R11, R13, UR5 ;  /* 0x000000050d0b7c20 */ /* 0x010fce0008400000 */
[----:B------:R-:W-:Y:S05]  /*0120*/  BRA.U !UP0, `(.L_x_0) ;  /* 0x0000000d08147547 */ /* 0x000fea000b800000 */
[----:B------:R-:W0:Y:S01]  /*0130*/  LDCU.64 UR6, c[0x0][0x398] ;  /* 0x00007300ff0677ac */ /* 0x000e220008000a00 */
[----:B------:R-:W-:Y:S01]  /*0140*/  BSSY.RECONVERGENT B0, `(.L_x_0) ;  /* 0x00000c3000007945 */ /* 0x000fe20003800200 */
[----:B------:R-:W-:Y:S01]  /*0150*/  ULOP3.LUT UR4, UR4, 0x7ffffffe, URZ, 0xc0, !UPT ;  /* 0x7ffffffe04047892 */ /* 0x000fe2000f8ec0ff */
[----:B------:R-:W1:Y:S03]  /*0160*/  LDCU UR11, c[0x0][0x3ac] ;  /* 0x00007580ff0b77ac */ /* 0x000e660008000800 */
[----:B------:R-:W-:Y:S02]  /*0170*/  UIADD3 UR10, UPT, UPT, -UR4, URZ, URZ ;  /* 0x000000ff040a7290 */ /* 0x000fe4000fffe1ff */
[----:B0-----:R-:W-:-:S04]  /*0180*/  UIADD3 UR5, UP0, UPT, UR6, 0x4, URZ ;  /* 0x0000000406057890 */ /* 0x001fc8000ff1e0ff */
[----:B-1----:R-:W-:-:S12]  /*0190*/  UIADD3.X UR6, UPT, UPT, URZ, UR7, URZ, UP0, !UPT ;  /* 0x00000007ff067290 */ /* 0x002fd800087fe4ff */
.L_x_18:
[----:B------:R-:W0:Y:S01]  /*01a0*/  LDCU UR7, c[0x0][0x3a8] ;  /* 0x00007500ff0777ac */ /* 0x000e220008000800 */
[----:B------:R-:W-:Y:S01]  /*01b0*/  HFMA2 R16, -RZ, RZ, 0, 0 ;  /* 0x00000000ff107431 */ /* 0x000fe200000001ff */
[----:B------:R-:W-:Y:S01]  /*01c0*/  MOV R2, RZ ;  /* 0x000000ff00027202 */ /* 0x000fe20000000f00 */
[----:B0-----:R-:W-:-:S09]  /*01d0*/  UISETP.NE.AND UP0, UPT, UR7, 0x1, UPT ;  /* 0x000000010700788c */ /* 0x001fd2000bf05270 */
[----:B------:R-:W-:Y:S05]  /*01e0*/  BRA.U !UP0, `(.L_x_1) ;  /* 0x0000000508e47547 */ /* 0x000fea000b800000 */
[----:B------:R-:W0:Y:S01]  /*01f0*/  LDC R7, c[0x0][0x3a8] ;  /* 0x0000ea00ff077b82 */ /* 0x000e220000000800 */
[----:B------:R-:W1:Y:S01]  /*0200*/  LDCU.64 UR12, c[0x0][0x3a0] ;  /* 0x00007400ff0c77ac */ /* 0x000e620008000a00 */
[----:B------:R-:W-:Y:S01]  /*0210*/  IMAD.MOV.U32 R16, RZ, RZ, RZ ;  /* 0x000000ffff107224 */ /* 0x000fe200078e00ff */
[----:B------:R-:W-:Y:S02]  /*0220*/  MOV R4, UR5 ;  /* 0x0000000500047c02 */ /* 0x000fe40008000f00 */
[----:B------:R-:W-:Y:S02]  /*0230*/  MOV R9, UR6 ;  /* 0x0000000600097c02 */ /* 0x000fe40008000f00 */
[----:B------:R-:W-:Y:S02]  /*0240*/  MOV R8, UR10 ;  /* 0x0000000a00087c02 */ /* 0x000fe40008000f00 */
[----:B-1----:R-:W-:Y:S02]  /*0250*/  MOV R2, UR12 ;  /* 0x0000000c00027c02 */ /* 0x002fe40008000f00 */
[----:B------:R-:W-:-:S07]  /*0260*/  MOV R3, UR13 ;  /* 0x0000000d00037c02 */ /* 0x000fce0008000f00 */
.L_x_12:
[----:B0-----:R-:W-:Y:S01]  /*0270*/  IMAD.WIDE.U32 R14, R7, 0x4, R2 ;  /* 0x00000004070e7825 */ /* 0x001fe200078e0002 */
[----:B------:R-:W2:Y:S04]  /*0280*/  LDG.E R5, desc[UR8][R2.64] ;  /* 0x0000000802057981 */ /* 0x000ea8000c1e1900 */
[----:B------:R-:W3:Y:S01]  /*0290*/  LDG.E R0, desc[UR8][R14.64] ;  /* 0x000000080e007981 */ /* 0x000ee2000c1e1900 */
[----:B------:R-:W-:Y:S01]  /*02a0*/  IADD3 R8, PT, PT, R8, 0x2, RZ ;  /* 0x0000000208087810 */ /* 0x000fe20007ffe0ff */
[----:B------:R-:W-:Y:S03]  /*02b0*/  BSSY.RECONVERGENT B1, `(.L_x_2) ;  /* 0x0000014000017945 */ /* 0x000fe60003800200 */
[----:B------:R-:W-:Y:S01]  /*02c0*/  ISETP.NE.AND P0, PT, R8, RZ, PT ;  /* 0x000000ff0800720c */ /* 0x000fe20003f05270 */
[----:B--2---:R-:W-:Y:S01]  /*02d0*/  FADD R5, R12, -R5 ;  /* 0x800000050c057221 */ /* 0x004fe20000000000 */
[----:B---3--:R-:W-:-:S04]  /*02e0*/  FADD R0, R11, -R0 ;  /* 0x800000000b007221 */ /* 0x008fc80000000000 */
[----:B------:R-:W-:-:S04]  /*02f0*/  FMUL R0, R0, R0 ;  /* 0x0000000000007220 */ /* 0x000fc80000400000 */
[----:B------:R-:W-:-:S04]  /*0300*/  FFMA R18, R5, R5, R0 ;  /* 0x0000000505127223 */ /* 0x000fc80000000000 */
[----:B------:R-:W-:Y:S01]  /*0310*/  VIADD R0, R18, 0xf3000000 ;  /* 0xf300000012007836 */ /* 0x000fe20000000000 */
[----:B------:R0:W1:Y:S04]  /*0320*/  MUFU.RSQ R19, R18 ;  /* 0x0000001200137308 */ /* 0x0000680000001400 */
[----:B------:R-:W-:Y:S02]  /*0330*/  ISETP.GT.U32.AND P1, PT, R0, 0x727fffff, PT ;  /* 0x727fffff0000780c */ /* 0x000fe40003f24070 */
[----:B------:R-:W-:-:S11]  /*0340*/  MOV R5, R9 ;  /* 0x0000000900057202 */ /* 0x000fd60000000f00 */
[----:B01----:R-:W-:Y:S05]  /*0350*/  @!P1 BRA `(.L_x_3) ;  /* 0x0000000000149947 */ /* 0x003fea0003800000 */
[----:B------:R-:W-:Y:S02]  /*0360*/  MOV R0, R18 ;  /* 0x0000001200007202 */ /* 0x000fe40000000f00 */
[----:B------:R-:W-:-:S07]  /*0370*/  MOV R21, 0x390 ;  /* 0x0000039000157802 */ /* 0x000fce0000000f00 */
[----:B------:R-:W-:Y:S05]  /*0380*/  CALL.REL.NOINC `($__internal_0_$__cuda_sm20_sqrt_rn_f32_slowpath) ;  /* 0x0000000800987944 */ /* 0x000fea0003c00000 */
[----:B------:R-:W-:Y:S01]  /*0390*/  MOV R17, R0 ;  /* 0x0000000000117202 */ /* 0x000fe20000000f00 */
[----:B------:R-:W-:Y:S06]  /*03a0*/  BRA `(.L_x_4) ;  /* 0x0000000000107947 */ /* 0x000fec0003800000 */
.L_x_3:
[----:B------:R-:W-:Y:S01]  /*03b0*/  FMUL.FTZ R17, R18, R19 ;  /* 0x0000001312117220 */ /* 0x000fe20000410000 */
[----:B------:R-:W-:-:S03]  /*03c0*/  FMUL.FTZ R9, R19, 0.5 ;  /* 0x3f00000013097820 */ /* 0x000fc60000410000 */
[----:B------:R-:W-:-:S04]  /*03d0*/  FFMA R0, -R17, R17, R18 ;  /* 0x0000001111007223 */ /* 0x000fc80000000112 */
[----:B------:R-:W-:-:S07]  /*03e0*/  FFMA R17, R0, R9, R17 ;  /* 0x0000000900117223 */ /* 0x000fce0000000011 */
.L_x_4:
[----:B------:R-:W-:Y:S05]  /*03f0*/  BSYNC.RECONVERGENT B1 ;  /* 0x0000000000017941 */ /* 0x000fea0003800200 */
.L_x_2:
[----:B------:R-:W2:Y:S04]  /*0400*/  LDG.E R18, desc[UR8][R4.64+-0x4] ;  /* 0xfffffc0804127981 */ /* 0x000ea8000c1e1900 */
[----:B------:R0:W5:Y:S04]  /*0410*/  LDG.E R0, desc[UR8][R14.64+0x4] ;  /* 0x000004080e007981 */ /* 0x000168000c1e1900 */
[----:B------:R0:W5:Y:S01]  /*0420*/  LDG.E R9, desc[UR8][R2.64+0x4] ;  /* 0x0000040802097981 */ /* 0x000162000c1e1900 */
[----:B------:R-:W-:Y:S01]  /*0430*/  BSSY.RECONVERGENT B1, `(.L_x_5) ;  /* 0x000001d000017945 */ /* 0x000fe20003800200 */
[----:B--2---:R-:W-:-:S13]  /*0440*/  FSETP.GEU.AND P1, PT, R17, R18, PT ;  /* 0x000000121100720b */ /* 0x004fda0003f2e000 */
[----:B0-----:R-:W-:Y:S05]  /*0450*/  @P1 BRA `(.L_x_6) ;  /* 0x0000000000681947 */ /* 0x001fea0003800000 */
[----:B------:R-:W0:Y:S01]  /*0460*/  F2F.F64.F32 R10, R10 ;  /* 0x0000000a000a7310 */ /* 0x000e220000201800 */
[----:B------:R-:W-:-:S07]  /*0470*/  IMAD.MOV.U32 R16, RZ, RZ, RZ ;  /* 0x000000ffff107224 */ /* 0x000fce00078e00ff */
[----:B------:R-:W1:Y:S01]  /*0480*/  F2F.F64.F32 R12, R13 ;  /* 0x0000000d000c7310 */ /* 0x000e620000201800 */
[----:B0-----:R-:W-:Y:S01]  /*0490*/  DMUL R14, R10, 2.14748364800000000000e+09 ;  /* 0x41e000000a0e7828 */ /* 0x001fe20000000000 */
[----:B------:R-:W-:Y:S01]  /*04a0*/  MOV R11, 0x3fe00000 ;  /* 0x3fe00000000b7802 */ /* 0x000fe20000000f00 */
[----:B-1----:R-:W-:-:S08]  /*04b0*/  DMUL R18, R12, 2.14748364800000000000e+09 ;  /* 0x41e000000c127828 */ /* 0x002fd00000000000 */
[----:B------:R-:W-:-:S06]  /*04c0*/  LOP3.LUT R17, R11, 0x80000000, R15, 0xb8, !PT ;  /* 0x800000000b117812 */ /* 0x000fcc00078eb80f */
[----:B------:R-:W-:Y:S01]  /*04d0*/  DADD.RZ R14, R14, R16 ;  /* 0x000000000e0e7229 */ /* 0x000fe2000000c010 */
[----:B------:R-:W-:Y:S02]  /*04e0*/  LOP3.LUT R17, R11, 0x80000000, R19, 0xb8, !PT ;  /* 0x800000000b117812 */ /* 0x000fe400078eb813 */
[----:B------:R-:W-:-:S04]  /*04f0*/  MOV R11, 0x41c64e6d ;  /* 0x41c64e6d000b7802 */ /* 0x000fc80000000f00 */
[----:B------:R-:W-:-:S03]  /*0500*/  DADD.RZ R16, R18, R16 ;  /* 0x0000000012107229 */ /* 0x000fc6000000c010 */
[----:B------:R-:W0:Y:S08]  /*0510*/  F2I.F64.TRUNC R14, R14 ;  /* 0x0000000e000e7311 */ /* 0x000e30000030d100 */
[----:B------:R-:W1:Y:S01]  /*0520*/  F2I.F64.TRUNC R16, R16 ;  /* 0x0000001000107311 */ /* 0x000e62000030d100 */
[----:B0-----:R-:W-:-:S05]  /*0530*/  IMAD R10, R14, R11, 0x3039 ;  /* 0x000030390e0a7424 */ /* 0x001fca00078e020b */
[----:B------:R-:W-:Y:S01]  /*0540*/  IABS R20, R10 ;  /* 0x0000000a00147213 */ /* 0x000fe20000000000 */
[----:B-1----:R-:W-:Y:S01]  /*0550*/  IMAD R10, R16, R11, 0x3039 ;  /* 0x00003039100a7424 */ /* 0x002fe200078e020b */
[----:B------:R-:W-:-:S04]  /*0560*/  MOV R16, 0x1 ;  /* 0x0000000100107802 */ /* 0x000fc80000000f00 */
[----:B------:R-:W-:Y:S02]  /*0570*/  IABS R21, R10 ;  /* 0x0000000a00157213 */ /* 0x000fe40000000000 */
[----:B------:R-:W0:Y:S08]  /*0580*/  I2F.F64 R10, R20 ;  /* 0x00000014000a7312 */ /* 0x000e300000201c00 */
[----:B------:R-:W1:Y:S01]  /*0590*/  I2F.F64 R12, R21 ;  /* 0x00000015000c7312 */ /* 0x000e620000201c00 */
[----:B0-----:R-:W-:-:S07]  /*05a0*/  DMUL R14, R10, 4.6566128730773925781e-10 ;  /* 0x3e0000000a0e7828 */ /* 0x001fce0000000000 */
[----:B------:R-:W0:Y:S01]  /*05b0*/  F2F.F32.F64 R10, R14 ;  /* 0x0000000e000a7310 */ /* 0x000e220000301000 */
[----:B-1----:R-:W-:-:S07]  /*05c0*/  DMUL R18, R12, 4.6566128730773925781e-10 ;  /* 0x3e0000000c127828 */ /* 0x002fce0000000000 */
[----:B------:R-:W1:Y:S01]  /*05d0*/  F2F.F32.F64 R13, R18 ;  /* 0x00000012000d7310 */ /* 0x000e620000301000 */
[----:B0-----:R-:W-:Y:S01]  /*05e0*/  FMUL R12, R10, UR11 ;  /* 0x0000000b0a0c7c20 */ /* 0x001fe20008400000 */
[----:B-1----:R-:W-:-:S07]  /*05f0*/  FMUL R11, R13, UR11 ;  /* 0x0000000b0d0b7c20 */ /* 0x002fce0008400000 */
.L_x_6:
[----:B------:R-:W-:Y:S05]  /*0600*/  BSYNC.RECONVERGENT B1 ;  /* 0x0000000000017941 */ /* 0x000fea0003800200 */
.L_x_5:
[----:B-----5:R-:W-:Y:S01]  /*0610*/  FADD R0, R11, -R0 ;  /* 0x800000000b007221 */ /* 0x020fe20000000000 */
[----:B------:R-:W-:Y:S01]  /*0620*/  FADD R9, R12, -R9 ;  /* 0x800000090c097221 */ /* 0x000fe20000000000 */
[----:B------:R-:W-:Y:S02]  /*0630*/  BSSY.RECONVERGENT B1, `(.L_x_7) ;  /* 0x000000f000017945 */ /* 0x000fe40003800200 */
[----:B------:R-:W-:-:S04]  /*0640*/  FMUL R0, R0, R0 ;  /* 0x0000000000007220 */ /* 0x000fc80000400000 */
[----:B------:R-:W-:-:S04]  /*0650*/  FFMA R9, R9, R9, R0 ;  /* 0x0000000909097223 */ /* 0x000fc80000000000 */
[----:B------:R0:W1:Y:S01]  /*0660*/  MUFU.RSQ R14, R9 ;  /* 0x00000009000e7308 */ /* 0x0000620000001400 */
[----:B------:R-:W-:-:S04]  /*0670*/  IADD3 R0, PT, PT, R9, -0xd000000, RZ ;  /* 0xf300000009007810 */ /* 0x000fc80007ffe0ff */
[----:B------:R-:W-:-:S13]  /*0680*/  ISETP.GT.U32.AND P1, PT, R0, 0x727fffff, PT ;  /* 0x727fffff0000780c */ /* 0x000fda0003f24070 */
[----:B01----:R-:W-:Y:S05]  /*0690*/  @!P1 BRA `(.L_x_8) ;  /* 0x0000000000109947 */ /* 0x003fea0003800000 */
[----:B------:R-:W-:Y:S02]  /*06a0*/  MOV R0, R9 ;  /* 0x0000000900007202 */ /* 0x000fe40000000f00 */
[----:B------:R-:W-:-:S07]  /*06b0*/  MOV R21, 0x6d0 ;  /* 0x000006d000157802 */ /* 0x000fce0000000f00 */
[----:B------:R-:W-:Y:S05]  /*06c0*/  CALL.REL.NOINC `($__internal_0_$__cuda_sm20_sqrt_rn_f32_slowpath) ;  /* 0x0000000400c87944 */ /* 0x000fea0003c00000 */
[----:B------:R-:W-:Y:S05]  /*06d0*/  BRA `(.L_x_9) ;  /* 0x0000000000107947 */ /* 0x000fea0003800000 */
.L_x_8:
[----:B------:R-:W-:Y:S01]  /*06e0*/  FMUL.FTZ R0, R9, R14 ;  /* 0x0000000e09007220 */ /* 0x000fe20000410000 */
[----:B------:R-:W-:-:S03]  /*06f0*/  FMUL.FTZ R14, R14, 0.5 ;  /* 0x3f0000000e0e7820 */ /* 0x000fc60000410000 */
[----:B------:R-:W-:-:S04]  /*0700*/  FFMA R9, -R0, R0, R9 ;  /* 0x0000000000097223 */ /* 0x000fc80000000109 */
[----:B------:R-:W-:-:S07]  /*0710*/  FFMA R0, R9, R14, R0 ;  /* 0x0000000e09007223 */ /* 0x000fce0000000000 */
.L_x_9:
[----:B------:R-:W-:Y:S05]  /*0720*/  BSYNC.RECONVERGENT B1 ;  /* 0x0000000000017941 */ /* 0x000fea0003800200 */
.L_x_7:
[----:B------:R-:W2:Y:S01]  /*0730*/  LDG.E R9, desc[UR8][R4.64] ;  /* 0x0000000804097981 */ /* 0x000ea2000c1e1900 */
[----:B------:R-:W-:Y:S01]  /*0740*/  BSSY.RECONVERGENT B1, `(.L_x_10) ;  /* 0x000001d000017945 */ /* 0x000fe20003800200 */
[----:B--2---:R-:W-:-:S13]  /*0750*/  FSETP.GEU.AND P1, PT, R0, R9, PT ;  /* 0x000000090000720b */ /* 0x004fda0003f2e000 */
[----:B------:R-:W-:Y:S05]  /*0760*/  @P1 BRA `(.L_x_11) ;  /* 0x0000000000681947 */ /* 0x000fea0003800000 */
[----:B------:R-:W0:Y:S01]  /*0770*/  F2F.F64.F32 R10, R10 ;  /* 0x0000000a000a7310 */ /* 0x000e220000201800 */
[----:B------:R-:W-:Y:S01]  /*0780*/  IMAD.MOV.U32 R9, RZ, RZ, 0x3fe00000 ;  /* 0x3fe00000ff097424 */ /* 0x000fe200078e00ff */
[----:B------:R-:W-:-:S06]  /*0790*/  MOV R16, RZ ;  /* 0x000000ff00107202 */ /* 0x000fcc0000000f00 */
[----:B------:R-:W1:Y:S01]  /*07a0*/  F2F.F64.F32 R12, R13 ;  /* 0x0000000d000c7310 */ /* 0x000e620000201800 */
[----:B0-----:R-:W-:Y:S02]  /*07b0*/  DMUL R14, R10, 2.14748364800000000000e+09 ;  /* 0x41e000000a0e7828 */ /* 0x001fe40000000000 */
        /* <DEDUP_REMOVED lines=10> */
[----:B-1----:R-:W-:-:S03]  /*0860*/  IMAD R9, R16, R9, 0x3039 ;  /* 0x0000303910097424 */ /* 0x002fc600078e0209 */
[----:B------:R-:W0:Y:S01]  /*0870*/  I2F.F64 R10, R0 ;  /* 0x00000000000a7312 */ /* 0x000e220000201c00 */
[----:B------:R-:W-:Y:S02]  /*0880*/  MOV R16, 0x1 ;  /* 0x0000000100107802 */ /* 0x000fe40000000f00 */
[----:B------:R-:W-:-:S05]  /*0890*/  IABS R9, R9 ;  /* 0x0000000900097213 */ /* 0x000fca0000000000 */
[----:B------:R-:W1:Y:S01]  /*08a0*/  I2F.F64 R12, R9 ;  /* 0x00000009000c7312 */ /* 0x000e620000201c00 */
[----:B0-----:R-:W-:-:S07]  /*08b0*/  DMUL R14, R10, 4.6566128730773925781e-10 ;  /* 0x3e0000000a0e7828 */ /* 0x001fce0000000000 */
[----:B------:R-:W0:Y:S01]  /*08c0*/  F2F.F32.F64 R10, R14 ;  /* 0x0000000e000a7310 */ /* 0x000e220000301000 */
[----:B-1----:R-:W-:-:S07]  /*08d0*/  DMUL R18, R12, 4.6566128730773925781e-10 ;  /* 0x3e0000000c127828 */ /* 0x002fce0000000000 */
[----:B------:R-:W1:Y:S01]  /*08e0*/  F2F.F32.F64 R13, R18 ;  /* 0x00000012000d7310 */ /* 0x000e620000301000 */
[----:B0-----:R-:W-:Y:S01]  /*08f0*/  FMUL R12, R10, UR11 ;  /* 0x0000000b0a0c7c20 */ /* 0x001fe20008400000 */
[----:B-1----:R-:W-:-:S07]  /*0900*/  FMUL R11, R13, UR11 ;  /* 0x0000000b0d0b7c20 */ /* 0x002fce0008400000 */
.L_x_11:
[----:B------:R-:W-:Y:S05]  /*0910*/  BSYNC.RECONVERGENT B1 ;  /* 0x0000000000017941 */ /* 0x000fea0003800200 */
.L_x_10:
[----:B------:R-:W-:Y:S02]  /*0920*/  IADD3 R4, P2, PT, R4, 0x8, RZ ;  /* 0x0000000804047810 */ /* 0x000fe40007f5e0ff */
[----:B------:R-:W-:-:S03]  /*0930*/  IADD3 R2, P1, PT, R2, 0x8, RZ ;  /* 0x0000000802027810 */ /* 0x000fc60007f3e0ff */
[----:B------:R-:W-:Y:S01]  /*0940*/  IMAD.X R9, RZ, RZ, R5, P2 ;  /* 0x000000ffff097224 */ /* 0x000fe200010e0605 */
[----:B------:R-:W-:Y:S01]  /*0950*/  IADD3.X R3, PT, PT, RZ, R3, RZ, P1, !PT ;  /* 0x00000003ff037210 */ /* 0x000fe20000ffe4ff */
[----:B------:R-:W-:Y:S08]  /*0960*/  @P0 BRA `(.L_x_12) ;  /* 0xfffffff800400947 */ /* 0x000ff0000383ffff */
[----:B------:R-:W-:-:S07]  /*0970*/  MOV R2, UR4 ;  /* 0x0000000400027c02 */ /* 0x000fce0008000f00 */
.L_x_1:
[----:B------:R-:W0:Y:S02]  /*0980*/  LDCU UR7, c[0x0][0x3a8] ;  /* 0x00007500ff0777ac */ /* 0x000e240008000800 */
[----:B0-----:R-:W-:-:S09]  /*0990*/  ULOP3.LUT UP0, URZ, UR7, 0x1, URZ, 0xc0, !UPT ;  /* 0x0000000107ff7892 */ /* 0x001fd2000f80c0ff */
[----:B------:R-:W-:Y:S05]  /*09a0*/  BRA.U !UP0, `(.L_x_13) ;  /* 0x0000000108e87547 */ /* 0x000fea000b800000 */
[----:B------:R-:W0:Y:S01]  /*09b0*/  LDC.64 R4, c[0x0][0x3a0] ;  /* 0x0000e800ff047b82 */ /* 0x000e220000000a00 */
[----:B------:R-:W-:-:S05]  /*09c0*/  IADD3 R9, PT, PT, R2, UR7, RZ ;  /* 0x0000000702097c10 */ /* 0x000fca000fffe0ff */
[----:B0-----:R-:W-:-:S04]  /*09d0*/  IMAD.WIDE.U32 R8, R9, 0x4, R4 ;  /* 0x0000000409087825 */ /* 0x001fc800078e0004 */
[----:B------:R-:W-:Y:S02]  /*09e0*/  IMAD.WIDE.U32 R4, R2, 0x4, R4 ;  /* 0x0000000402047825 */ /* 0x000fe400078e0004 */
[----:B------:R-:W2:Y:S04]  /*09f0*/  LDG.E R8, desc[UR8][R8.64] ;  /* 0x0000000808087981 */ /* 0x000ea8000c1e1900 */
[----:B------:R-:W3:Y:S01]  /*0a00*/  LDG.E R5, desc[UR8][R4.64] ;  /* 0x0000000804057981 */ /* 0x000ee2000c1e1900 */
[----:B------:R-:W-:Y:S01]  /*0a10*/  BSSY.RECONVERGENT B1, `(.L_x_14) ;  /* 0x0000011000017945 */ /* 0x000fe20003800200 */
[----:B--2---:R-:W-:Y:S01]  /*0a20*/  FADD R3, R11, -R8 ;  /* 0x800000080b037221 */ /* 0x004fe20000000000 */
[----:B---3--:R-:W-:-:S03]  /*0a30*/  FADD R0, R12, -R5 ;  /* 0x800000050c007221 */ /* 0x008fc60000000000 */
        /* <DEDUP_REMOVED lines=10> */
.L_x_15:
[----:B------:R-:W-:Y:S01]  /*0ae0*/  FMUL.FTZ R0, R3, R14 ;  /* 0x0000000e03007220 */ /* 0x000fe20000410000 */
[----:B------:R-:W-:-:S03]  /*0af0*/  FMUL.FTZ R4, R14, 0.5 ;  /* 0x3f0000000e047820 */ /* 0x000fc60000410000 */
[----:B------:R-:W-:-:S04]  /*0b00*/  FFMA R3, -R0, R0, R3 ;  /* 0x0000000000037223 */ /* 0x000fc80000000103 */
[----:B------:R-:W-:-:S07]  /*0b10*/  FFMA R0, R3, R4, R0 ;  /* 0x0000000403007223 */ /* 0x000fce0000000000 */
.L_x_16:
[----:B------:R-:W-:Y:S05]  /*0b20*/  BSYNC.RECONVERGENT B1 ;  /* 0x0000000000017941 */ /* 0x000fea0003800200 */
.L_x_14:
[----:B------:R-:W0:Y:S02]  /*0b30*/  LDC.64 R4, c[0x0][0x398] ;  /* 0x0000e600ff047b82 */ /* 0x000e240000000a00 */
[----:B0-----:R-:W-:-:S06]  /*0b40*/  IMAD.WIDE.U32 R2, R2, 0x4, R4 ;  /* 0x0000000402027825 */ /* 0x001fcc00078e0004 */
[----:B------:R-:W2:Y:S01]  /*0b50*/  LDG.E R3, desc[UR8][R2.64] ;  /* 0x0000000802037981 */ /* 0x000ea2000c1e1900 */
[----:B------:R-:W-:Y:S01]  /*0b60*/  BSSY.RECONVERGENT B1, `(.L_x_13) ;  /* 0x000001e000017945 */ /* 0x000fe20003800200 */
[----:B--2---:R-:W-:-:S13]  /*0b70*/  FSETP.GEU.AND P0, PT, R0, R3, PT ;  /* 0x000000030000720b */ /* 0x004fda0003f0e000 */
[----:B------:R-:W-:Y:S05]  /*0b80*/  @P0 BRA `(.L_x_17) ;  /* 0x00000000006c0947 */ /* 0x000fea0003800000 */
[----:B------:R-:W0:Y:S01]  /*0b90*/  F2F.F64.F32 R10, R10 ;  /* 0x0000000a000a7310 */ /* 0x000e220000201800 */
[----:B------:R-:W-:Y:S01]  /*0ba0*/  IMAD.MOV.U32 R7, RZ, RZ, 0x3fe00000 ;  /* 0x3fe00000ff077424 */ /* 0x000fe200078e00ff */
[----:B------:R-:W1:Y:S01]  /*0bb0*/  LDCU UR7, c[0x0][0x3ac] ;  /* 0x00007580ff0777ac */ /* 0x000e620008000800 */
[----:B------:R-:W-:-:S05]  /*0bc0*/  MOV R16, 0x1 ;  /* 0x0000000100107802 */ /* 0x000fca0000000f00 */
[----:B------:R-:W2:Y:S01]  /*0bd0*/  F2F.F64.F32 R4, R13 ;  /* 0x0000000d00047310 */ /* 0x000ea20000201800 */
[----:B0-----:R-:W-:Y:S02]  /*0be0*/  DMUL R2, R10, 2.14748364800000000000e+09 ;  /* 0x41e000000a027828 */ /* 0x001fe40000000000 */
[----:B--2---:R-:W-:-:S08]  /*0bf0*/  DMUL R8, R4, 2.14748364800000000000e+09 ;  /* 0x41e0000004087828 */ /* 0x004fd00000000000 */
[----:B------:R-:W-:Y:S02]  /*0c00*/  LOP3.LUT R5, R7, 0x80000000, R3, 0xb8, !PT ;  /* 0x8000000007057812 */ /* 0x000fe400078eb803 */
[----:B------:R-:W-:-:S06]  /*0c10*/  MOV R4, RZ ;  /* 0x000000ff00047202 */ /* 0x000fcc0000000f00 */
[----:B------:R-:W-:Y:S01]  /*0c20*/  DADD.RZ R2, R2, R4 ;  /* 0x0000000002027229 */ /* 0x000fe2000000c004 */
[----:B------:R-:W-:-:S06]  /*0c30*/  LOP3.LUT R5, R7, 0x80000000, R9, 0xb8, !PT ;  /* 0x8000000007057812 */ /* 0x000fcc00078eb809 */
[----:B------:R-:W-:-:S03]  /*0c40*/  DADD.RZ R8, R8, R4 ;  /* 0x0000000008087229 */ /* 0x000fc6000000c004 */
[----:B------:R-:W0:Y:S01]  /*0c50*/  F2I.F64.TRUNC R2, R2 ;  /* 0x0000000200027311 */ /* 0x000e22000030d100 */
[----:B------:R-:W-:-:S07]  /*0c60*/  MOV R5, 0x41c64e6d ;  /* 0x41c64e6d00057802 */ /* 0x000fce0000000f00 */
[----:B------:R-:W2:Y:S01]  /*0c70*/  F2I.F64.TRUNC R8, R8 ;  /* 0x0000000800087311 */ /* 0x000ea2000030d100 */
[----:B0-----:R-:W-:-:S05]  /*0c80*/  IMAD R0, R2, R5, 0x3039 ;  /* 0x0000303902007424 */ /* 0x001fca00078e0205 */
[----:B------:R-:W-:Y:S01]  /*0c90*/  IABS R0, R0 ;  /* 0x0000000000007213 */ /* 0x000fe20000000000 */
[----:B--2---:R-:W-:-:S05]  /*0ca0*/  IMAD R5, R8, R5, 0x3039 ;  /* 0x0000303908057424 */ /* 0x004fca00078e0205 */
[----:B------:R-:W-:Y:S02]  /*0cb0*/  IABS R7, R5 ;  /* 0x0000000500077213 */ /* 0x000fe40000000000 */
[----:B------:R-:W0:Y:S08]  /*0cc0*/  I2F.F64 R4, R0 ;  /* 0x0000000000047312 */ /* 0x000e300000201c00 */
[----:B------:R-:W2:Y:S01]  /*0cd0*/  I2F.F64 R2, R7 ;  /* 0x0000000700027312 */ /* 0x000ea20000201c00 */
[----:B0-----:R-:W-:-:S07]  /*0ce0*/  DMUL R4, R4, 4.6566128730773925781e-10 ;  /* 0x3e00000004047828 */ /* 0x001fce0000000000 */
[----:B------:R-:W1:Y:S01]  /*0cf0*/  F2F.F32.F64 R10, R4 ;  /* 0x00000004000a7310 */ /* 0x000e620000301000 */
[----:B--2---:R-:W-:-:S07]  /*0d00*/  DMUL R2, R2, 4.6566128730773925781e-10 ;  /* 0x3e00000002027828 */ /* 0x004fce0000000000 */
[----:B------:R-:W0:Y:S01]  /*0d10*/  F2F.F32.F64 R13, R2 ;  /* 0x00000002000d7310 */ /* 0x000e220000301000 */
[----:B-1----:R-:W-:Y:S01]  /*0d20*/  FMUL R12, R10, UR7 ;  /* 0x000000070a0c7c20 */ /* 0x002fe20008400000 */
[----:B0-----:R-:W-:-:S07]  /*0d30*/  FMUL R11, R13, UR7 ;  /* 0x000000070d0b7c20 */ /* 0x001fce0008400000 */
.L_x_17:
[----:B------:R-:W-:Y:S05]  /*0d40*/  BSYNC.RECONVERGENT B1 ;  /* 0x0000000000017941 */ /* 0x000fea0003800200 */
.L_x_13:
[----:B------:R-:W-:-:S13]  /*0d50*/  ISETP.NE.AND P0, PT, R16, RZ, PT ;  /* 0x000000ff1000720c */ /* 0x000fda0003f05270 */
[----:B------:R-:W-:Y:S05]  /*0d60*/  @P0 BRA `(.L_x_18) ;  /* 0xfffffff4000c0947 */ /* 0x000fea000383ffff */
[----:B------:R-:W-:Y:S05]  /*0d70*/  BSYNC.RECONVERGENT B0 ;  /* 0x0000000000007941 */ /* 0x000fea0003800200 */
.L_x_0:
[----:B------:R-:W0:Y:S08]  /*0d80*/  LDC.64 R2, c[0x0][0x380] ;  /* 0x0000e000ff027b82 */ /* 0x000e300000000a00 */
[----:B------:R-:W1:Y:S01]  /*0d90*/  LDC R5, c[0x0][0x3b4] ;  /* 0x0000ed00ff057b82 */ /* 0x000e620000000800 */
[----:B0-----:R-:W-:-:S05]  /*0da0*/  IMAD.WIDE R6, R6, 0x4, R2 ;  /* 0x0000000406067825 */ /* 0x001fca00078e0202 */
[----:B------:R-:W-:Y:S01]  /*0db0*/  STG.E desc[UR8][R6.64], R12 ;  /* 0x0000000c06007986 */ /* 0x000fe2000c101908 */
[----:B-1----:R-:W-:-:S05]  /*0dc0*/  IMAD.WIDE R2, R5, 0x4, R6 ;  /* 0x0000000405027825 */ /* 0x002fca00078e0206 */
[----:B------:R-:W-:Y:S01]  /*0dd0*/  STG.E desc[UR8][R2.64], R11 ;  /* 0x0000000b02007986 */ /* 0x000fe2000c101908 */
[----:B------:R-:W-:Y:S05]  /*0de0*/  EXIT ;  /* 0x000000000000794d */ /* 0x000fea0003800000 */
        .weak           $__internal_0_$__cuda_sm20_sqrt_rn_f32_slowpath
        .type           $__internal_0_$__cuda_sm20_sqrt_rn_f32_slowpath,@function
        .size           $__internal_0_$__cuda_sm20_sqrt_rn_f32_slowpath,(.L_x_21 - $__internal_0_$__cuda_sm20_sqrt_rn_f32_slowpath)
$__internal_0_$__cuda_sm20_sqrt_rn_f32_slowpath:
[----:B------:R-:W-:-:S13]  /*0df0*/  LOP3.LUT P1, RZ, R0, 0x7fffffff, RZ, 0xc0, !PT ;  /* 0x7fffffff00ff7812 */ /* 0x000fda000782c0ff */
[----:B------:R-:W-:Y:S01]  /*0e00*/  @!P1 MOV R9, R0 ;  /* 0x0000000000099202 */ /* 0x000fe20000000f00 */
[----:B------:R-:W-:Y:S06]  /*0e10*/  @!P1 BRA `(.L_x_19) ;  /* 0x0000000000409947 */ /* 0x000fec0003800000 */
[----:B------:R-:W-:-:S13]  /*0e20*/  FSETP.GEU.FTZ.AND P1, PT, R0, RZ, PT ;  /* 0x000000ff0000720b */ /* 0x000fda0003f3e000 */
[----:B------:R-:W-:Y:S01]  /*0e30*/  @!P1 IMAD.MOV.U32 R9, RZ, RZ, 0x7fffffff ;  /* 0x7fffffffff099424 */ /* 0x000fe200078e00ff */
[----:B------:R-:W-:Y:S06]  /*0e40*/  @!P1 BRA `(.L_x_19) ;  /* 0x0000000000349947 */ /* 0x000fec0003800000 */
[----:B------:R-:W-:-:S13]  /*0e50*/  FSETP.GTU.FTZ.AND P1, PT, |R0|, +INF , PT ;  /* 0x7f8000000000780b */ /* 0x000fda0003f3c200 */
[----:B------:R-:W-:Y:S01]  /*0e60*/  @P1 FADD.FTZ R9, R0, 1 ;  /* 0x3f80000000091421 */ /* 0x000fe20000010000 */
[----:B------:R-:W-:Y:S06]  /*0e70*/  @P1 BRA `(.L_x_19) ;  /* 0x0000000000281947 */ /* 0x000fec0003800000 */
[----:B------:R-:W-:-:S13]  /*0e80*/  FSETP.NEU.FTZ.AND P1, PT, |R0|, +INF , PT ;  /* 0x7f8000000000780b */ /* 0x000fda0003f3d200 */
[----:B------:R-:W-:-:S04]  /*0e90*/  @P1 FFMA R17, R0, 1.84467440737095516160e+19, RZ ;  /* 0x5f80000000111823 */ /* 0x000fc800000000ff */
[----:B------:R-:W0:Y:S02]  /*0ea0*/  @P1 MUFU.RSQ R18, R17 ;  /* 0x0000001100121308 */ /* 0x000e240000001400 */
[----:B0-----:R-:W-:Y:S01]  /*0eb0*/  @P1 FMUL.FTZ R20, R17, R18 ;  /* 0x0000001211141220 */ /* 0x001fe20000410000 */
[----:B------:R-:W-:-:S03]  /*0ec0*/  @P1 FMUL.FTZ R18, R18, 0.5 ;  /* 0x3f00000012121820 */ /* 0x000fc60000410000 */
[----:B------:R-:W-:-:S04]  /*0ed0*/  @P1 FADD.FTZ R9, -R20, -RZ ;  /* 0x800000ff14091221 */ /* 0x000fc80000010100 */
[----:B------:R-:W-:Y:S01]  /*0ee0*/  @P1 FFMA R19, R20, R9, R17 ;  /* 0x0000000914131223 */ /* 0x000fe20000000011 */
[----:B------:R-:W-:-:S03]  /*0ef0*/  @!P1 MOV R9, R0 ;  /* 0x0000000000099202 */ /* 0x000fc60000000f00 */
[----:B------:R-:W-:-:S04]  /*0f00*/  @P1 FFMA R18, R19, R18, R20 ;  /* 0x0000001213121223 */ /* 0x000fc80000000014 */
[----:B------:R-:W-:-:S07]  /*0f10*/  @P1 FMUL.FTZ R9, R18, 2.3283064365386962891e-10 ;  /* 0x2f80000012091820 */ /* 0x000fce0000410000 */
.L_x_19:
[----:B------:R-:W-:Y:S01]  /*0f20*/  HFMA2 R19, -RZ, RZ, 0, 0 ;  /* 0x00000000ff137431 */ /* 0x000fe200000001ff */
[----:B------:R-:W-:Y:S02]  /*0f30*/  MOV R18, R21 ;  /* 0x0000001500127202 */ /* 0x000fe40000000f00 */
[----:B------:R-:W-:Y:S02]  /*0f40*/  MOV R0, R9 ;  /* 0x0000000900007202 */ /* 0x000fe40000000f00 */
[----:B------:R-:W-:Y:S05]  /*0f50*/  RET.REL.NODEC R18 `(_Z10mcSeed_extPfS_S_S_S_iffi) ;  /* 0xfffffff012287950 */ /* 0x000fea0003c3ffff */
.L_x_20:
[----:B------:R-:W-:-:S00]  /*0f60*/  BRA `(.L_x_20) ;  /* 0xfffffffc00fc7947 */ /* 0x000fc0000383ffff */
[----:B------:R-:W-:-:S00]  /*0f70*/  NOP ;  /* 0x0000000000007918 */ /* 0x000fc00000000000 */
        /* <DEDUP_REMOVED lines=8> */
.L_x_21:


//--------------------- .nv.shared.reserved.0     --------------------------
	.section	.nv.shared.reserved.0,"aw",@nobits
	.weak		__nv_reservedSMEM_offset_0_alias
	.size		__nv_reservedSMEM_offset_0_alias, 0, 64
	.other		__nv_reservedSMEM_offset_0_alias,@"STO_CUDA_RESERVED_SHARED STV_DEFAULT"
__nv_reservedSMEM_offset_0_alias:
	.zero		0
	.zero		64


//--------------------- .nv.constant0._Z10mcSeed_extPfS_S_S_S_iffi --------------------------
	.section	.nv.constant0._Z10mcSeed_extPfS_S_S_S_iffi,"a",@progbits
	.sectionflags	@""
	.align	4
.nv.constant0._Z10mcSeed_extPfS_S_S_S_iffi:
	.zero		952


//--------------------- SYMBOLS --------------------------

	.type		.nv.reservedSmem.offset0,@object
	.size		.nv.reservedSmem.offset0,0x4
